//
// Generated by NVIDIA NVVM Compiler
//
// Compiler Build ID: CL-36424714
// Cuda compilation tools, release 13.0, V13.0.88
// Based on NVVM 20.0.0
//

.version 9.0
.target sm_100
.address_size 64

	// .globl	_Z11soma_matrizPiS_S_

.visible .entry _Z11soma_matrizPiS_S_(
	.param .u64 .ptr .align 1 _Z11soma_matrizPiS_S__param_0,
	.param .u64 .ptr .align 1 _Z11soma_matrizPiS_S__param_1,
	.param .u64 .ptr .align 1 _Z11soma_matrizPiS_S__param_2
)
{
	.reg .pred 	%p<4>;
	.reg .b32 	%r<29>;
	.reg .b64 	%rd<13>;

	ld.param.u64 	%rd1, [_Z11soma_matrizPiS_S__param_0];
	ld.param.u64 	%rd2, [_Z11soma_matrizPiS_S__param_1];
	ld.param.u64 	%rd3, [_Z11soma_matrizPiS_S__param_2];
	mov.u32 	%r3, %ctaid.x;
	mov.u32 	%r4, %ntid.x;
	mov.u32 	%r5, %tid.x;
	mad.lo.s32 	%r1, %r3, %r4, %r5;
	mov.u32 	%r6, %ctaid.y;
	mov.u32 	%r7, %ntid.y;
	mov.u32 	%r8, %tid.y;
	mad.lo.s32 	%r9, %r6, %r7, %r8;
	setp.gt.s32 	%p1, %r1, 2;
	setp.gt.u32 	%p2, %r9, 3;
	or.pred  	%p3, %p1, %p2;
	@%p3 bra 	$L__BB0_2;
	cvta.to.global.u64 	%rd4, %rd1;
	cvta.to.global.u64 	%rd5, %rd2;
	cvta.to.global.u64 	%rd6, %rd3;
	shl.b32 	%r10, %r1, 2;
	add.s32 	%r11, %r10, %r9;
	mul.wide.s32 	%rd7, %r11, 4;
	add.s64 	%rd8, %rd6, %rd7;
	mov.b32 	%r12, 0;
	st.global.u32 	[%rd8], %r12;
	mul.lo.s32 	%r13, %r1, 5;
	mul.wide.s32 	%rd9, %r13, 4;
	add.s64 	%rd10, %rd4, %rd9;
	ld.global.u32 	%r14, [%rd10];
	mul.wide.u32 	%rd11, %r9, 4;
	add.s64 	%rd12, %rd5, %rd11;
	ld.global.u32 	%r15, [%rd12];
	mul.lo.s32 	%r16, %r15, %r14;
	st.global.u32 	[%rd8], %r16;
	ld.global.u32 	%r17, [%rd10+4];
	ld.global.u32 	%r18, [%rd12+16];
	mad.lo.s32 	%r19, %r18, %r17, %r16;
	st.global.u32 	[%rd8], %r19;
	ld.global.u32 	%r20, [%rd10+8];
	ld.global.u32 	%r21, [%rd12+32];
	mad.lo.s32 	%r22, %r21, %r20, %r19;
	st.global.u32 	[%rd8], %r22;
	ld.global.u32 	%r23, [%rd10+12];
	ld.global.u32 	%r24, [%rd12+48];
	mad.lo.s32 	%r25, %r24, %r23, %r22;
	st.global.u32 	[%rd8], %r25;
	ld.global.u32 	%r26, [%rd10+16];
	ld.global.u32 	%r27, [%rd12+64];
	mad.lo.s32 	%r28, %r27, %r26, %r25;
	st.global.u32 	[%rd8], %r28;
$L__BB0_2:
	ret;

}


// ===== COMPILED SASS (sm_100) =====

	.target	sm_100

	.elftype	@"ET_EXEC"


//--------------------- .note.nv.tkinfo           --------------------------
	.section	.note.nv.tkinfo,"",@"SHT_NOTE"
	.sectionflags	@"SHF_NOTE_NV_TKINFO"
	.tkinfo
        /*0018*/ 	.word	0x00000002
        /*0030*/ 	.string	""
        /*0030*/ 	.string	"ptxas"
        /*0030*/ 	.string	"Cuda compilation tools, release 13.0, V13.0.88"
        /*0030*/ 	.string	"Build cuda_13.0.r13.0/compiler.36424714_0"
        /*0030*/ 	.string	"-arch sm_100 -m 64 "



//--------------------- .note.nv.cuinfo           --------------------------
	.section	.note.nv.cuinfo,"",@"SHT_NOTE"
	.sectionflags	@"SHF_NOTE_NV_CUINFO"
        /*0018*/ 	.short	0x0002
        /*001a*/ 	.short	0x0064
        /*001c*/ 	.short	0x0082
	.zero		2


//--------------------- .nv.info                  --------------------------
	.section	.nv.info,"",@"SHT_CUDA_INFO"
	.align	4


	//----- nvinfo : EIATTR_REGCOUNT
	.align		4
        /*0000*/ 	.byte	0x04, 0x2f
        /*0002*/ 	.short	(.L_1 - .L_0)
	.align		4
.L_0:
        /*0004*/ 	.word	index@(_Z11soma_matrizPiS_S_)
        /*0008*/ 	.word	0x00000010


	//----- nvinfo : EIATTR_FRAME_SIZE
	.align		4
.L_1:
        /*000c*/ 	.byte	0x04, 0x11
        /*000e*/ 	.short	(.L_3 - .L_2)
	.align		4
.L_2:
        /*0010*/ 	.word	index@(_Z11soma_matrizPiS_S_)
        /*0014*/ 	.word	0x00000000


	//----- nvinfo : EIATTR_MIN_STACK_SIZE
	.align		4
.L_3:
        /*0018*/ 	.byte	0x04, 0x12
        /*001a*/ 	.short	(.L_5 - .L_4)
	.align		4
.L_4:
        /*001c*/ 	.word	index@(_Z11soma_matrizPiS_S_)
        /*0020*/ 	.word	0x00000000
.L_5:


//--------------------- .nv.compat                --------------------------
	.section	.nv.compat,"",@"SHT_CUDA_COMPAT_INFO"
	.align	4
        /*0000*/ 	.byte	0x02, 0x09, 0x00, 0x00, 0x02, 0x02, 0x01, 0x00, 0x02, 0x05, 0x05, 0x00, 0x03, 0x07, 0x01, 0x01
        /*0010*/ 	.byte	0x02, 0x03, 0x00, 0x00, 0x02, 0x06, 0x01, 0x00, 0x04, 0x0b, 0x08, 0x00, 0x09, 0x00, 0x00, 0x00
        /*0020*/ 	.byte	0x00, 0x00, 0x00, 0x00


//--------------------- .nv.info._Z11soma_matrizPiS_S_ --------------------------
	.section	.nv.info._Z11soma_matrizPiS_S_,"",@"SHT_CUDA_INFO"
	.sectionflags	@""
	.align	4


	//----- nvinfo : EIATTR_CUDA_API_VERSION
	.align		4
        /*0000*/ 	.byte	0x04, 0x37
        /*0002*/ 	.short	(.L_7 - .L_6)
.L_6:
        /*0004*/ 	.word	0x00000082


	//----- nvinfo : EIATTR_KPARAM_INFO
	.align		4
.L_7:
        /*0008*/ 	.byte	0x04, 0x17
        /*000a*/ 	.short	(.L_9 - .L_8)
.L_8:
        /*000c*/ 	.word	0x00000000
        /*0010*/ 	.short	0x0002
        /*0012*/ 	.short	0x0010
        /*0014*/ 	.byte	0x00, 0xf5, 0x21, 0x00


	//----- nvinfo : EIATTR_KPARAM_INFO
	.align		4
.L_9:
        /*0018*/ 	.byte	0x04, 0x17
        /*001a*/ 	.short	(.L_11 - .L_10)
.L_10:
        /*001c*/ 	.word	0x00000000
        /*0020*/ 	.short	0x0001
        /*0022*/ 	.short	0x0008
        /*0024*/ 	.byte	0x00, 0xf5, 0x21, 0x00


	//----- nvinfo : EIATTR_KPARAM_INFO
	.align		4
.L_11:
        /*0028*/ 	.byte	0x04, 0x17
        /*002a*/ 	.short	(.L_13 - .L_12)
.L_12:
        /*002c*/ 	.word	0x00000000
        /*0030*/ 	.short	0x0000
        /*0032*/ 	.short	0x0000
        /*0034*/ 	.byte	0x00, 0xf5, 0x21, 0x00


	//----- nvinfo : EIATTR_SPARSE_MMA_MASK
	.align		4
.L_13:
        /*0038*/ 	.byte	0x03, 0x50
        /*003a*/ 	.short	0x0000


	//----- nvinfo : EIATTR_MAXREG_COUNT
	.align		4
        /*003c*/ 	.byte	0x03, 0x1b
        /*003e*/ 	.short	0x00ff


	//----- nvinfo : EIATTR_MERCURY_ISA_VERSION
	.align		4
        /*0040*/ 	.byte	0x03, 0x5f
        /*0042*/ 	.short	0x0101


	//----- nvinfo : EIATTR_VRC_CTA_INIT_COUNT
	.align		4
        /*0044*/ 	.byte	0x02, 0x4a
	.zero		1
	.zero		1


	//----- nvinfo : EIATTR_EXIT_INSTR_OFFSETS
	.align		4
        /*0048*/ 	.byte	0x04, 0x1c
        /*004a*/ 	.short	(.L_15 - .L_14)


	//   ....[0]....
.L_14:
        /*004c*/ 	.word	0x000000b0


	//   ....[1]....
        /*0050*/ 	.word	0x000002a0


	//----- nvinfo : EIATTR_CBANK_PARAM_SIZE
	.align		4
.L_15:
        /*0054*/ 	.byte	0x03, 0x19
        /*0056*/ 	.short	0x0018


	//----- nvinfo : EIATTR_PARAM_CBANK
	.align		4
        /*0058*/ 	.byte	0x04, 0x0a
        /*005a*/ 	.short	(.L_17 - .L_16)
	.align		4
.L_16:
        /*005c*/ 	.word	index@(.nv.constant0._Z11soma_matrizPiS_S_)
        /*0060*/ 	.short	0x0380
        /*0062*/ 	.short	0x0018


	//----- nvinfo : EIATTR_SW_WAR
	.align		4
.L_17:
        /*0064*/ 	.byte	0x04, 0x36
        /*0066*/ 	.short	(.L_19 - .L_18)
.L_18:
        /*0068*/ 	.word	0x00000008
.L_19:


//--------------------- .nv.callgraph             --------------------------
	.section	.nv.callgraph,"",@"SHT_CUDA_CALLGRAPH"
	.align	4
	.sectionentsize	8
	.align		4
        /*0000*/ 	.word	0x00000000
	.align		4
        /*0004*/ 	.word	0xffffffff
	.align		4
        /*0008*/ 	.word	0x00000000
	.align		4
        /*000c*/ 	.word	0xfffffffe
	.align		4
        /*0010*/ 	.word	0x00000000
	.align		4
        /*0014*/ 	.word	0xfffffffd
	.align		4
        /*0018*/ 	.word	0x00000000
	.align		4
        /*001c*/ 	.word	0xfffffffc


//--------------------- .text._Z11soma_matrizPiS_S_ --------------------------
	.section	.text._Z11soma_matrizPiS_S_,"ax",@progbits
	.align	128
        .global         _Z11soma_matrizPiS_S_
        .type           _Z11soma_matrizPiS_S_,@function
        .size           _Z11soma_matrizPiS_S_,(.L_x_1 - _Z11soma_matrizPiS_S_)
        .other          _Z11soma_matrizPiS_S_,@"STO_CUDA_ENTRY STV_DEFAULT"
_Z11soma_matrizPiS_S_:
.text._Z11soma_matrizPiS_S_:
[----:B------:R-:W-:Y:S01]  /*0000*/  LDC R1, c[0x0][0x37c] ;  /* 0x0000df00ff017b82 */ /* 0x000fe20000000800 */
[----:B------:R-:W0:Y:S07]  /*0010*/  S2R R2, SR_TID.Y ;  /* 0x0000000000027919 */ /* 0x000e2e0000002200 */
[----:B------:R-:W1:Y:S01]  /*0020*/  LDC R0, c[0x0][0x360] ;  /* 0x0000d800ff007b82 */ /* 0x000e620000000800 */
[----:B------:R-:W1:Y:S07]  /*0030*/  S2R R3, SR_TID.X ;  /* 0x0000000000037919 */ /* 0x000e6e0000002100 */
[----:B------:R-:W0:Y:S08]  /*0040*/  S2UR UR5, SR_CTAID.Y ;  /* 0x00000000000579c3 */ /* 0x000e300000002600 */
[----:B------:R-:W0:Y:S08]  /*0050*/  LDC R9, c[0x0][0x364] ;  /* 0x0000d900ff097b82 */ /* 0x000e300000000800 */
[----:B------:R-:W1:Y:S01]  /*0060*/  S2UR UR4, SR_CTAID.X ;  /* 0x00000000000479c3 */ /* 0x000e620000002500 */
[----:B0-----:R-:W-:-:S05]  /*0070*/  IMAD R9, R9, UR5, R2 ;  /* 0x0000000509097c24 */ /* 0x001fca000f8e0202 */
[----:B------:R-:W-:Y:S01]  /*0080*/  ISETP.GT.U32.AND P0, PT, R9, 0x3, PT ;  /* 0x000000030900780c */ /* 0x000fe20003f04070 */
[----:B-1----:R-:W-:-:S05]  /*0090*/  IMAD R0, R0, UR4, R3 ;  /* 0x0000000400007c24 */ /* 0x002fca000f8e0203 */
[----:B------:R-:W-:-:S13]  /*00a0*/  ISETP.GT.OR P0, PT, R0, 0x2, P0 ;  /* 0x000000020000780c */ /* 0x000fda0000704670 */
[----:B------:R-:W-:Y:S05]  /*00b0*/  @P0 EXIT ;  /* 0x000000000000094d */ /* 0x000fea0003800000 */
[----:B------:R-:W0:Y:S01]  /*00c0*/  LDC.64 R2, c[0x0][0x390] ;  /* 0x0000e400ff027b82 */ /* 0x000e220000000a00 */
[----:B------:R-:W1:Y:S01]  /*00d0*/  LDCU.64 UR4, c[0x0][0x358] ;  /* 0x00006b00ff0477ac */ /* 0x000e620008000a00 */
[C---:B------:R-:W-:Y:S02]  /*00e0*/  LEA R11, R0.reuse, R9, 0x2 ;  /* 0x00000009000b7211 */ /* 0x040fe400078e10ff */
[----:B------:R-:W-:-:S04]  /*00f0*/  LEA R13, R0, R0, 0x2 ;  /* 0x00000000000d7211 */ /* 0x000fc800078e10ff */
[----:B------:R-:W2:Y:S08]  /*0100*/  LDC.64 R4, c[0x0][0x380] ;  /* 0x0000e000ff047b82 */ /* 0x000eb00000000a00 */
[----:B------:R-:W3:Y:S01]  /*0110*/  LDC.64 R6, c[0x0][0x388] ;  /* 0x0000e200ff067b82 */ /* 0x000ee20000000a00 */
[----:B0-----:R-:W-:-:S05]  /*0120*/  IMAD.WIDE R2, R11, 0x4, R2 ;  /* 0x000000040b027825 */ /* 0x001fca00078e0202 */
[----:B-1----:R-:W-:Y:S01]  /*0130*/  STG.E desc[UR4][R2.64], RZ ;  /* 0x000000ff02007986 */ /* 0x002fe2000c101904 */
[----:B--2---:R-:W-:-:S05]  /*0140*/  IMAD.WIDE R4, R13, 0x4, R4 ;  /* 0x000000040d047825 */ /* 0x004fca00078e0204 */
[----:B------:R-:W2:Y:S01]  /*0150*/  LDG.E R0, desc[UR4][R4.64] ;  /* 0x0000000404007981 */ /* 0x000ea2000c1e1900 */
[----:B---3--:R-:W-:-:S05]  /*0160*/  IMAD.WIDE.U32 R6, R9, 0x4, R6 ;  /* 0x0000000409067825 */ /* 0x008fca00078e0006 */
[----:B------:R-:W2:Y:S02]  /*0170*/  LDG.E R9, desc[UR4][R6.64] ;  /* 0x0000000406097981 */ /* 0x000ea4000c1e1900 */
[----:B--2---:R-:W-:-:S05]  /*0180*/  IMAD R9, R0, R9, RZ ;  /* 0x0000000900097224 */ /* 0x004fca00078e02ff */
[----:B------:R0:W-:Y:S04]  /*0190*/  STG.E desc[UR4][R2.64], R9 ;  /* 0x0000000902007986 */ /* 0x0001e8000c101904 */
[----:B------:R-:W2:Y:S04]  /*01a0*/  LDG.E R0, desc[UR4][R4.64+0x4] ;  /* 0x0000040404007981 */ /* 0x000ea8000c1e1900 */
[----:B------:R-:W2:Y:S02]  /*01b0*/  LDG.E R8, desc[UR4][R6.64+0x10] ;  /* 0x0000100406087981 */ /* 0x000ea4000c1e1900 */
[----:B--2---:R-:W-:-:S05]  /*01c0*/  IMAD R11, R0, R8, R9 ;  /* 0x00000008000b7224 */ /* 0x004fca00078e0209 */
[----:B------:R1:W-:Y:S04]  /*01d0*/  STG.E desc[UR4][R2.64], R11 ;  /* 0x0000000b02007986 */ /* 0x0003e8000c101904 */
[----:B------:R-:W2:Y:S04]  /*01e0*/  LDG.E R0, desc[UR4][R4.64+0x8] ;  /* 0x0000080404007981 */ /* 0x000ea8000c1e1900 */
[----:B------:R-:W2:Y:S02]  /*01f0*/  LDG.E R8, desc[UR4][R6.64+0x20] ;  /* 0x0000200406087981 */ /* 0x000ea4000c1e1900 */
[----:B--2---:R-:W-:-:S05]  /*0200*/  IMAD R13, R0, R8, R11 ;  /* 0x00000008000d7224 */ /* 0x004fca00078e020b */
[----:B------:R-:W-:Y:S04]  /*0210*/  STG.E desc[UR4][R2.64], R13 ;  /* 0x0000000d02007986 */ /* 0x000fe8000c101904 */
[----:B------:R-:W0:Y:S04]  /*0220*/  LDG.E R0, desc[UR4][R4.64+0xc] ;  /* 0x00000c0404007981 */ /* 0x000e28000c1e1900 */
[----:B------:R-:W0:Y:S02]  /*0230*/  LDG.E R8, desc[UR4][R6.64+0x30] ;  /* 0x0000300406087981 */ /* 0x000e24000c1e1900 */
[----:B0-----:R-:W-:-:S05]  /*0240*/  IMAD R9, R0, R8, R13 ;  /* 0x0000000800097224 */ /* 0x001fca00078e020d */
[----:B------:R-:W-:Y:S04]  /*0250*/  STG.E desc[UR4][R2.64], R9 ;  /* 0x0000000902007986 */ /* 0x000fe8000c101904 */
[----:B------:R-:W1:Y:S04]  /*0260*/  LDG.E R0, desc[UR4][R4.64+0x10] ;  /* 0x0000100404007981 */ /* 0x000e68000c1e1900 */
[----:B------:R-:W1:Y:S02]  /*0270*/  LDG.E R8, desc[UR4][R6.64+0x40] ;  /* 0x0000400406087981 */ /* 0x000e64000c1e1900 */
[----:B-1----:R-:W-:-:S05]  /*0280*/  IMAD R11, R0, R8, R9 ;  /* 0x00000008000b7224 */ /* 0x002fca00078e0209 */
[----:B------:R-:W-:Y:S01]  /*0290*/  STG.E desc[UR4][R2.64], R11 ;  /* 0x0000000b02007986 */ /* 0x000fe2000c101904 */
[----:B------:R-:W-:Y:S05]  /*02a0*/  EXIT ;  /* 0x000000000000794d */ /* 0x000fea0003800000 */
.L_x_0:
[----:B------:R-:W-:-:S00]  /*02b0*/  BRA `(.L_x_0) ;  /* 0xfffffffc00fc7947 */ /* 0x000fc0000383ffff */
[----:B------:R-:W-:-:S00]  /*02c0*/  NOP ;  /* 0x0000000000007918 */ /* 0x000fc00000000000 */
        /* <DEDUP_REMOVED lines=11> */
.L_x_1:


//--------------------- .nv.shared.reserved.0     --------------------------
	.section	.nv.shared.reserved.0,"aw",@nobits
	.weak		__nv_reservedSMEM_offset_0_alias
	.size		__nv_reservedSMEM_offset_0_alias, 0, 64
	.other		__nv_reservedSMEM_offset_0_alias,@"STO_CUDA_RESERVED_SHARED STV_DEFAULT"
__nv_reservedSMEM_offset_0_alias:
	.zero		0
	.zero		64


//--------------------- .nv.constant0._Z11soma_matrizPiS_S_ --------------------------
	.section	.nv.constant0._Z11soma_matrizPiS_S_,"a",@progbits
	.sectionflags	@""
	.align	4
.nv.constant0._Z11soma_matrizPiS_S_:
	.zero		920


//--------------------- SYMBOLS --------------------------

	.type		.nv.reservedSmem.offset0,@object
	.size		.nv.reservedSmem.offset0,0x4
